	.headerflags	@"EF_CUDA_TEXMODE_UNIFIED EF_CUDA_64BIT_ADDRESS EF_CUDA_ACCELERATORS EF_CUDA_SM90 EF_CUDA_VIRTUAL_SM(EF_CUDA_SM90)"
	.elftype	@"ET_EXEC"


//--------------------- .nv.info                  --------------------------
	.section	.nv.info,"",@"SHT_CUDA_INFO"
	.align	4


	//----- nvinfo : EIATTR_REGCOUNT
	.align		4
        /*0000*/ 	.byte	0x04, 0x2f
        /*0002*/ 	.short	(.L_1 - .L_0)
	.align		4
.L_0:
        /*0004*/ 	.word	index@(triton_poi_fused_convolution_0)
        /*0008*/ 	.word	0x0000001c


	//----- nvinfo : EIATTR_MIN_STACK_SIZE
	.align		4
.L_1:
        /*000c*/ 	.byte	0x04, 0x12
        /*000e*/ 	.short	(.L_3 - .L_2)
	.align		4
.L_2:
        /*0010*/ 	.word	index@(triton_poi_fused_convolution_0)
        /*0014*/ 	.word	0x00000000


	//----- nvinfo : EIATTR_FRAME_SIZE
	.align		4
.L_3:
        /*0018*/ 	.byte	0x04, 0x11
        /*001a*/ 	.short	(.L_5 - .L_4)
	.align		4
.L_4:
        /*001c*/ 	.word	index@(triton_poi_fused_convolution_0)
        /*0020*/ 	.word	0x00000000


	//----- nvinfo : EIATTR_MIN_STACK_SIZE
	.align		4
.L_5:
        /*0024*/ 	.byte	0x04, 0x12
        /*0026*/ 	.short	(.L_7 - .L_6)
	.align		4
.L_6:
        /*0028*/ 	.word	index@(triton_poi_fused_convolution_0)
        /*002c*/ 	.word	0x00000000
.L_7:


//--------------------- .nv.info.triton_poi_fused_convolution_0 --------------------------
	.section	.nv.info.triton_poi_fused_convolution_0,"",@"SHT_CUDA_INFO"
	.sectionflags	@""
	.align	4


	//----- nvinfo : EIATTR_CUDA_API_VERSION
	.align		4
        /*0000*/ 	.byte	0x04, 0x37
        /*0002*/ 	.short	(.L_9 - .L_8)
.L_8:
        /*0004*/ 	.word	0x0000007c


	//----- nvinfo : EIATTR_KPARAM_INFO
	.align		4
.L_9:
        /*0008*/ 	.byte	0x04, 0x17
        /*000a*/ 	.short	(.L_11 - .L_10)
.L_10:
        /*000c*/ 	.word	0x00000000
        /*0010*/ 	.short	0x0003
        /*0012*/ 	.short	0x0014
        /*0014*/ 	.byte	0x00, 0xf0, 0x11, 0x00


	//----- nvinfo : EIATTR_KPARAM_INFO
	.align		4
.L_11:
        /*0018*/ 	.byte	0x04, 0x17
        /*001a*/ 	.short	(.L_13 - .L_12)
.L_12:
        /*001c*/ 	.word	0x00000000
        /*0020*/ 	.short	0x0002
        /*0022*/ 	.short	0x0010
        /*0024*/ 	.byte	0x00, 0xf0, 0x11, 0x00


	//----- nvinfo : EIATTR_KPARAM_INFO
	.align		4
.L_13:
        /*0028*/ 	.byte	0x04, 0x17
        /*002a*/ 	.short	(.L_15 - .L_14)
.L_14:
        /*002c*/ 	.word	0x00000000
        /*0030*/ 	.short	0x0001
        /*0032*/ 	.short	0x0008
        /*0034*/ 	.byte	0x00, 0xf4, 0x21, 0x00


	//----- nvinfo : EIATTR_KPARAM_INFO
	.align		4
.L_15:
        /*0038*/ 	.byte	0x04, 0x17
        /*003a*/ 	.short	(.L_17 - .L_16)
.L_16:
        /*003c*/ 	.word	0x00000000
        /*0040*/ 	.short	0x0000
        /*0042*/ 	.short	0x0000
        /*0044*/ 	.byte	0x00, 0xf4, 0x21, 0x00


	//----- nvinfo : EIATTR_SPARSE_MMA_MASK
	.align		4
.L_17:
        /*0048*/ 	.byte	0x03, 0x50
        /*004a*/ 	.short	0x0000


	//----- nvinfo : EIATTR_MAXREG_COUNT
	.align		4
        /*004c*/ 	.byte	0x03, 0x1b
        /*004e*/ 	.short	0x00ff


	//----- nvinfo : EIATTR_EXIT_INSTR_OFFSETS
	.align		4
        /*0050*/ 	.byte	0x04, 0x1c
        /*0052*/ 	.short	(.L_19 - .L_18)


	//   ....[0]....
.L_18:
        /*0054*/ 	.word	0x00000530


	//   ....[1]....
        /*0058*/ 	.word	0x000005b0


	//----- nvinfo : EIATTR_REQNTID
	.align		4
.L_19:
        /*005c*/ 	.byte	0x04, 0x10
        /*005e*/ 	.short	(.L_21 - .L_20)
.L_20:
        /*0060*/ 	.word	0x00000080
        /*0064*/ 	.word	0x00000001
        /*0068*/ 	.word	0x00000001


	//----- nvinfo : EIATTR_CBANK_PARAM_SIZE
	.align		4
.L_21:
        /*006c*/ 	.byte	0x03, 0x19
        /*006e*/ 	.short	0x0018


	//----- nvinfo : EIATTR_PARAM_CBANK
	.align		4
        /*0070*/ 	.byte	0x04, 0x0a
        /*0072*/ 	.short	(.L_23 - .L_22)
	.align		4
.L_22:
        /*0074*/ 	.word	index@(.nv.constant0.triton_poi_fused_convolution_0)
        /*0078*/ 	.short	0x0210
        /*007a*/ 	.short	0x0018


	//----- nvinfo : EIATTR_SW_WAR
	.align		4
.L_23:
        /*007c*/ 	.byte	0x04, 0x36
        /*007e*/ 	.short	(.L_25 - .L_24)
.L_24:
        /*0080*/ 	.word	0x00000008
.L_25:


//--------------------- .nv.callgraph             --------------------------
	.section	.nv.callgraph,"",@"SHT_CUDA_CALLGRAPH"
	.align	4
	.sectionentsize	8
	.align		4
        /*0000*/ 	.word	0x00000000
	.align		4
        /*0004*/ 	.word	0xffffffff
	.align		4
        /*0008*/ 	.word	0x00000000
	.align		4
        /*000c*/ 	.word	0xfffffffe
	.align		4
        /*0010*/ 	.word	0x00000000
	.align		4
        /*0014*/ 	.word	0xfffffffd
	.align		4
        /*0018*/ 	.word	0x00000000
	.align		4
        /*001c*/ 	.word	0xfffffffc


//--------------------- .text.triton_poi_fused_convolution_0 --------------------------
	.section	.text.triton_poi_fused_convolution_0,"ax",@progbits
	.sectionflags	@"SHF_BARRIERS=1"
	.align	128
        .global         triton_poi_fused_convolution_0
        .type           triton_poi_fused_convolution_0,@function
        .size           triton_poi_fused_convolution_0,(.L_x_1 - triton_poi_fused_convolution_0)
        .other          triton_poi_fused_convolution_0,@"STO_CUDA_ENTRY STV_DEFAULT"
triton_poi_fused_convolution_0:
.text.triton_poi_fused_convolution_0:
[----:B------:R-:W0:Y:S02]  /*0000*/  LDC R1, c[0x0][0x28] ;  /* 0x00000a00ff017b82 */ /* 0x000e240000000800 */
[----:B------:R-:W1:Y:S01]  /*0010*/  S2R R17, SR_CTAID.Y ;  /* 0x0000000000117919 */ /* 0x000e620000002600 */
[----:B------:R-:W2:Y:S01]  /*0020*/  LDC.64 R8, c[0x0][0x210] ;  /* 0x00008400ff087b82 */ /* 0x000ea20000000a00 */
[----:B------:R-:W-:Y:S01]  /*0030*/  ULDC.64 UR6, c[0x0][0x208] ;  /* 0x0000820000067ab9 */ /* 0x000fe20000000a00 */
[----:B------:R-:W3:Y:S01]  /*0040*/  S2R R2, SR_TID.X ;  /* 0x0000000000027919 */ /* 0x000ee20000002100 */
[----:B------:R-:W4:Y:S01]  /*0050*/  S2R R6, SR_CTAID.X ;  /* 0x0000000000067919 */ /* 0x000f220000002500 */
[----:B-1----:R-:W-:Y:S02]  /*0060*/  IMAD.SHL.U32 R17, R17, 0x40, RZ ;  /* 0x0000004011117824 */ /* 0x002fe400078e00ff */
[----:B---3--:R-:W-:Y:S01]  /*0070*/  IMAD.SHL.U32 R0, R2, 0x4, RZ ;  /* 0x0000000402007824 */ /* 0x008fe200078e00ff */
[----:B------:R-:W-:-:S04]  /*0080*/  SHF.R.U32.HI R12, RZ, 0x4, R2 ;  /* 0x00000004ff0c7819 */ /* 0x000fc80000011602 */
[----:B------:R-:W-:Y:S02]  /*0090*/  LOP3.LUT R4, R17, 0x3c, R0, 0xf8, !PT ;  /* 0x0000003c11047812 */ /* 0x000fe400078ef800 */
[----:B------:R-:W-:Y:S02]  /*00a0*/  SGXT.U32 R12, R12, 0x3 ;  /* 0x000000030c0c781a */ /* 0x000fe40000000000 */
[----:B------:R-:W-:Y:S02]  /*00b0*/  SHF.R.S32.HI R3, RZ, 0x1f, R4 ;  /* 0x0000001fff037819 */ /* 0x000fe40000011404 */
[----:B------:R-:W-:Y:S02]  /*00c0*/  ISETP.GE.AND P0, PT, R4, 0x40, PT ;  /* 0x000000400400780c */ /* 0x000fe40003f06270 */
[----:B------:R-:W-:Y:S01]  /*00d0*/  LEA.HI R5, R3, R4, RZ, 0x4 ;  /* 0x0000000403057211 */ /* 0x000fe200078f20ff */
[----:B----4-:R-:W-:-:S03]  /*00e0*/  IMAD.SHL.U32 R3, R6, 0x10, RZ ;  /* 0x0000001006037824 */ /* 0x010fc600078e00ff */
[C---:B------:R-:W-:Y:S01]  /*00f0*/  LOP3.LUT R7, R5.reuse, 0xfffffff0, RZ, 0xc0, !PT ;  /* 0xfffffff005077812 */ /* 0x040fe200078ec0ff */
[----:B------:R-:W-:Y:S01]  /*0100*/  IMAD.SHL.U32 R6, R5, 0x10, RZ ;  /* 0x0000001005067824 */ /* 0x000fe200078e00ff */
[----:B------:R-:W-:Y:S02]  /*0110*/  LOP3.LUT R5, R3, R12, RZ, 0xfc, !PT ;  /* 0x0000000c03057212 */ /* 0x000fe400078efcff */
[----:B------:R-:W-:Y:S02]  /*0120*/  LOP3.LUT R10, R3, 0x8, R12, 0xfe, !PT ;  /* 0x00000008030a7812 */ /* 0x000fe400078efe0c */
[----:B------:R-:W-:Y:S02]  /*0130*/  LOP3.LUT R6, R6, 0xffffff00, RZ, 0xc0, !PT ;  /* 0xffffff0006067812 */ /* 0x000fe400078ec0ff */
[----:B------:R-:W-:Y:S02]  /*0140*/  ISETP.LT.AND P1, PT, R5, 0x10, !P0 ;  /* 0x000000100500780c */ /* 0x000fe40004721270 */
[----:B------:R-:W-:-:S02]  /*0150*/  IADD3 R11, R6, R4, -R7 ;  /* 0x00000004060b7210 */ /* 0x000fc40007ffe807 */
[----:B------:R-:W-:Y:S02]  /*0160*/  CS2R R6, SRZ ;  /* 0x0000000000067805 */ /* 0x000fe4000001ff00 */
[C---:B------:R-:W-:Y:S01]  /*0170*/  ISETP.LT.AND P0, PT, R10.reuse, 0x10, !P0 ;  /* 0x000000100a00780c */ /* 0x040fe20004701270 */
[--C-:B------:R-:W-:Y:S01]  /*0180*/  IMAD R15, R5, 0x10, R11.reuse ;  /* 0x00000010050f7824 */ /* 0x100fe200078e020b */
[----:B------:R-:W-:Y:S01]  /*0190*/  CS2R R4, SRZ ;  /* 0x0000000000047805 */ /* 0x000fe2000001ff00 */
[----:B------:R-:W-:Y:S02]  /*01a0*/  IMAD R19, R10, 0x10, R11 ;  /* 0x000000100a137824 */ /* 0x000fe400078e020b */
[----:B--2---:R-:W-:Y:S01]  /*01b0*/  IMAD.WIDE R14, R15, 0x4, R8 ;  /* 0x000000040f0e7825 */ /* 0x004fe200078e0208 */
[----:B------:R-:W-:-:S03]  /*01c0*/  CS2R R10, SRZ ;  /* 0x00000000000a7805 */ /* 0x000fc6000001ff00 */
[----:B------:R-:W-:Y:S01]  /*01d0*/  IMAD.WIDE R18, R19, 0x4, R8 ;  /* 0x0000000413127825 */ /* 0x000fe200078e0208 */
[----:B------:R-:W-:Y:S01]  /*01e0*/  CS2R R8, SRZ ;  /* 0x0000000000087805 */ /* 0x000fe2000001ff00 */
[----:B------:R1:W2:Y:S05]  /*01f0*/  @P1 LDG.E.EL.128 R4, desc[UR6][R14.64] ;  /* 0x000000060e041981 */ /* 0x0002aa000c2e1d00 */
[----:B------:R3:W4:Y:S01]  /*0200*/  @P0 LDG.E.EL.128 R8, desc[UR6][R18.64] ;  /* 0x0000000612080981 */ /* 0x000722000c2e1d00 */
[----:B------:R-:W5:Y:S01]  /*0210*/  S2UR UR5, SR_CgaCtaId ;  /* 0x00000000000579c3 */ /* 0x000f620000008800 */
[----:B------:R-:W-:Y:S01]  /*0220*/  IMAD.SHL.U32 R13, R2, 0x40, RZ ;  /* 0x00000040020d7824 */ /* 0x000fe200078e00ff */
[----:B------:R-:W-:Y:S01]  /*0230*/  UMOV UR4, 0x400 ;  /* 0x0000040000047882 */ /* 0x000fe20000000000 */
[----:B------:R-:W-:-:S02]  /*0240*/  SHF.R.U32.HI R25, RZ, 0x4, R0 ;  /* 0x00000004ff197819 */ /* 0x000fc40000011600 */
[----:B------:R-:W-:Y:S02]  /*0250*/  LOP3.LUT R16, R0, 0x1fc, RZ, 0xc0, !PT ;  /* 0x000001fc00107812 */ /* 0x000fe400078ec0ff */
[----:B------:R-:W-:Y:S02]  /*0260*/  LOP3.LUT R13, R13, 0x3c0, RZ, 0xc0, !PT ;  /* 0x000003c00d0d7812 */ /* 0x000fe400078ec0ff */
[----:B------:R-:W-:Y:S02]  /*0270*/  SGXT.U32 R25, R25, 0x5 ;  /* 0x000000051919781a */ /* 0x000fe40000000000 */
[C---:B------:R-:W-:Y:S02]  /*0280*/  LOP3.LUT R12, R13.reuse, R12, RZ, 0xfc, !PT ;  /* 0x0000000c0d0c7212 */ /* 0x040fe400078efcff */
[C---:B-1----:R-:W-:Y:S01]  /*0290*/  LOP3.LUT R15, R13.reuse, 0x10, RZ, 0xfc, !PT ;  /* 0x000000100d0f7812 */ /* 0x042fe200078efcff */
[----:B------:R-:W-:Y:S01]  /*02a0*/  IMAD.IADD R25, R16, 0x1, R25 ;  /* 0x0000000110197824 */ /* 0x000fe200078e0219 */
[----:B------:R-:W-:-:S02]  /*02b0*/  LOP3.LUT R21, R13, 0x20, RZ, 0xfc, !PT ;  /* 0x000000200d157812 */ /* 0x000fc400078efcff */
[C---:B------:R-:W-:Y:S02]  /*02c0*/  LOP3.LUT R23, R13.reuse, 0x30, RZ, 0xfc, !PT ;  /* 0x000000300d177812 */ /* 0x040fe400078efcff */
[-C--:B------:R-:W-:Y:S02]  /*02d0*/  LEA.HI R13, R13, R12.reuse, RZ, 0x1c ;  /* 0x0000000c0d0d7211 */ /* 0x080fe400078fe0ff */
[-C--:B------:R-:W-:Y:S02]  /*02e0*/  LEA.HI R15, R15, R12.reuse, RZ, 0x1c ;  /* 0x0000000c0f0f7211 */ /* 0x080fe400078fe0ff */
[-C--:B------:R-:W-:Y:S01]  /*02f0*/  LEA.HI R21, R21, R12.reuse, RZ, 0x1c ;  /* 0x0000000c15157211 */ /* 0x080fe200078fe0ff */
[----:B-----5:R-:W-:Y:S01]  /*0300*/  UPRMT UR4, UR5, 0x654, UR4 ;  /* 0x0000065405047896 */ /* 0x020fe20008000004 */
[----:B------:R-:W-:Y:S02]  /*0310*/  LEA.HI R23, R23, R12, RZ, 0x1c ;  /* 0x0000000c17177211 */ /* 0x000fe400078fe0ff */
[----:B------:R-:W-:-:S03]  /*0320*/  SHF.R.U32.HI R2, RZ, 0x2, R2 ;  /* 0x00000002ff027819 */ /* 0x000fc60000011602 */
[----:B---3--:R-:W-:Y:S02]  /*0330*/  LEA R19, R13, UR4, 0x2 ;  /* 0x000000040d137c11 */ /* 0x008fe4000f8e10ff */
[----:B------:R-:W-:Y:S02]  /*0340*/  LEA R18, R15, UR4, 0x2 ;  /* 0x000000040f127c11 */ /* 0x000fe4000f8e10ff */
[----:B------:R-:W-:Y:S02]  /*0350*/  LEA R21, R21, UR4, 0x2 ;  /* 0x0000000415157c11 */ /* 0x000fe4000f8e10ff */
[----:B------:R-:W-:Y:S02]  /*0360*/  LEA R20, R23, UR4, 0x2 ;  /* 0x0000000417147c11 */ /* 0x000fe4000f8e10ff */
[----:B------:R-:W-:Y:S02]  /*0370*/  LEA R25, R25, UR4, 0x2 ;  /* 0x0000000419197c11 */ /* 0x000fe4000f8e10ff */
[----:B------:R-:W-:-:S04]  /*0380*/  SGXT.U32 R2, R2, 0x5 ;  /* 0x000000050202781a */ /* 0x000fc80000000000 */
[----:B------:R-:W-:Y:S01]  /*0390*/  LOP3.LUT R2, R17, R2, RZ, 0xfc, !PT ;  /* 0x0000000211027212 */ /* 0x000fe200078efcff */
[----:B--2---:R-:W-:Y:S04]  /*03a0*/  STS [R19], R4 ;  /* 0x0000000413007388 */ /* 0x004fe80000000800 */
[----:B------:R1:W-:Y:S04]  /*03b0*/  STS [R18+0x40], R5 ;  /* 0x0000400512007388 */ /* 0x0003e80000000800 */
[----:B------:R-:W-:Y:S04]  /*03c0*/  STS [R21+0x80], R6 ;  /* 0x0000800615007388 */ /* 0x000fe80000000800 */
[----:B------:R2:W-:Y:S01]  /*03d0*/  STS [R20+0xc0], R7 ;  /* 0x0000c00714007388 */ /* 0x0005e20000000800 */
[----:B-1----:R-:W1:Y:S03]  /*03e0*/  LDC.64 R4, c[0x0][0x218] ;  /* 0x00008600ff047b82 */ /* 0x002e660000000a00 */
[----:B----4-:R-:W-:Y:S04]  /*03f0*/  STS [R19+0x20], R8 ;  /* 0x0000200813007388 */ /* 0x010fe80000000800 */
[----:B------:R3:W-:Y:S01]  /*0400*/  STS [R18+0x60], R9 ;  /* 0x0000600912007388 */ /* 0x0007e20000000800 */
[----:B--2---:R-:W-:-:S03]  /*0410*/  LOP3.LUT R7, R3, 0xc, R0, 0xf8, !PT ;  /* 0x0000000c03077812 */ /* 0x004fc600078ef800 */
[----:B------:R-:W-:Y:S01]  /*0420*/  STS [R21+0xa0], R10 ;  /* 0x0000a00a15007388 */ /* 0x000fe20000000800 */
[C---:B------:R-:W-:Y:S02]  /*0430*/  LOP3.LUT R0, R2.reuse, 0x20, RZ, 0xfc, !PT ;  /* 0x0000002002007812 */ /* 0x040fe400078efcff */
[----:B------:R-:W-:Y:S01]  /*0440*/  ISETP.GE.AND P0, PT, R7, 0x10, PT ;  /* 0x000000100700780c */ /* 0x000fe20003f06270 */
[----:B------:R-:W-:Y:S01]  /*0450*/  STS [R20+0xe0], R11 ;  /* 0x0000e00b14007388 */ /* 0x000fe20000000800 */
[----:B------:R-:W-:Y:S01]  /*0460*/  IMAD R3, R2, 0x10, R7 ;  /* 0x0000001002037824 */ /* 0x000fe200078e0207 */
[----:B---3--:R-:W-:Y:S01]  /*0470*/  LOP3.LUT R9, R16, 0x200, RZ, 0xfc, !PT ;  /* 0x0000020010097812 */ /* 0x008fe200078efcff */
[----:B------:R-:W-:Y:S01]  /*0480*/  BAR.SYNC.DEFER_BLOCKING 0x0 ;  /* 0x0000000000007b1d */ /* 0x000fe20000010000 */
[----:B------:R-:W-:Y:S02]  /*0490*/  ISETP.LT.AND P1, PT, R2, 0x40, !P0 ;  /* 0x000000400200780c */ /* 0x000fe40004721270 */
[----:B------:R-:W-:-:S02]  /*04a0*/  ISETP.LT.AND P0, PT, R0, 0x40, !P0 ;  /* 0x000000400000780c */ /* 0x000fc40004701270 */
[----:B------:R-:W-:Y:S01]  /*04b0*/  LEA.HI R9, R9, R16, RZ, 0x1c ;  /* 0x0000001009097211 */ /* 0x000fe200078fe0ff */
[----:B-1----:R-:W-:-:S03]  /*04c0*/  IMAD.WIDE R2, R3, 0x4, R4 ;  /* 0x0000000403027825 */ /* 0x002fc600078e0204 */
[----:B------:R-:W-:Y:S01]  /*04d0*/  LEA R6, R9, UR4, 0x2 ;  /* 0x0000000409067c11 */ /* 0x000fe2000f8e10ff */
[----:B------:R-:W-:Y:S04]  /*04e0*/  LDS R12, [R25] ;  /* 0x00000000190c7984 */ /* 0x000fe80000000800 */
[----:B------:R-:W-:Y:S04]  /*04f0*/  LDS R13, [R25+0x4] ;  /* 0x00000400190d7984 */ /* 0x000fe80000000800 */
[----:B------:R-:W-:Y:S04]  /*0500*/  LDS R14, [R25+0x8] ;  /* 0x00000800190e7984 */ /* 0x000fe80000000800 */
[----:B------:R-:W1:Y:S04]  /*0510*/  LDS R15, [R25+0xc] ;  /* 0x00000c00190f7984 */ /* 0x000e680000000800 */
[----:B-1----:R1:W-:Y:S01]  /*0520*/  @P1 STG.E.128 desc[UR6][R2.64], R12 ;  /* 0x0000000c02001986 */ /* 0x0023e2000c101d06 */
[----:B------:R-:W-:Y:S05]  /*0530*/  @!P0 EXIT ;  /* 0x000000000000894d */ /* 0x000fea0003800000 */
[----:B------:R-:W-:Y:S01]  /*0540*/  LDS R8, [R6+0x800] ;  /* 0x0008000006087984 */ /* 0x000fe20000000800 */
[----:B------:R-:W-:-:S03]  /*0550*/  IMAD R7, R0, 0x10, R7 ;  /* 0x0000001000077824 */ /* 0x000fc600078e0207 */
[----:B------:R-:W-:Y:S01]  /*0560*/  LDS R9, [R6+0x804] ;  /* 0x0008040006097984 */ /* 0x000fe20000000800 */
[----:B------:R-:W-:-:S03]  /*0570*/  IMAD.WIDE R4, R7, 0x4, R4 ;  /* 0x0000000407047825 */ /* 0x000fc600078e0204 */
[----:B------:R-:W-:Y:S04]  /*0580*/  LDS R10, [R6+0x808] ;  /* 0x00080800060a7984 */ /* 0x000fe80000000800 */
[----:B------:R-:W0:Y:S04]  /*0590*/  LDS R11, [R6+0x80c] ;  /* 0x00080c00060b7984 */ /* 0x000e280000000800 */
[----:B0-----:R-:W-:Y:S01]  /*05a0*/  STG.E.128 desc[UR6][R4.64], R8 ;  /* 0x0000000804007986 */ /* 0x001fe2000c101d06 */
[----:B------:R-:W-:Y:S05]  /*05b0*/  EXIT ;  /* 0x000000000000794d */ /* 0x000fea0003800000 */
.L_x_0:
[----:B------:R-:W-:-:S00]  /*05c0*/  BRA `(.L_x_0) ;  /* 0xfffffffc00fc7947 */ /* 0x000fc0000383ffff */
[----:B------:R-:W-:-:S00]  /*05d0*/  NOP ;  /* 0x0000000000007918 */ /* 0x000fc00000000000 */
        /* <DEDUP_REMOVED lines=10> */
.L_x_1:


//--------------------- .nv.shared.triton_poi_fused_convolution_0 --------------------------
	.section	.nv.shared.triton_poi_fused_convolution_0,"aw",@nobits
	.sectionflags	@""
	.align	16
	.zero		1024


//--------------------- .nv.constant0.triton_poi_fused_convolution_0 --------------------------
	.section	.nv.constant0.triton_poi_fused_convolution_0,"a",@progbits
	.sectionflags	@""
	.align	4
.nv.constant0.triton_poi_fused_convolution_0:
	.zero		552
